//
// Generated by NVIDIA NVVM Compiler
//
// Compiler Build ID: CL-36424714
// Cuda compilation tools, release 13.0, V13.0.88
// Based on NVVM 20.0.0
//

.version 9.0
.target sm_100
.address_size 64

	// .globl	_Z18cuda_sgemm_forwardILi16EEvmmmPfS0_S0_S0_
.extern .func  (.param .b32 func_retval0) vprintf
(
	.param .b64 vprintf_param_0,
	.param .b64 vprintf_param_1
)
;
// _ZZ18cuda_sgemm_forwardILi16EEvmmmPfS0_S0_S0_E6ashare has been demoted
// _ZZ18cuda_sgemm_forwardILi16EEvmmmPfS0_S0_S0_E6bshare has been demoted
.global .align 1 .b8 $str[32] = {103, 108, 111, 98, 97, 108, 95, 105, 100, 121, 61, 37, 100, 32, 44, 103, 108, 111, 98, 97, 108, 95, 105, 100, 120, 61, 37, 100, 32, 32, 10};

.visible .entry _Z18cuda_sgemm_forwardILi16EEvmmmPfS0_S0_S0_(
	.param .u64 _Z18cuda_sgemm_forwardILi16EEvmmmPfS0_S0_S0__param_0,
	.param .u64 _Z18cuda_sgemm_forwardILi16EEvmmmPfS0_S0_S0__param_1,
	.param .u64 _Z18cuda_sgemm_forwardILi16EEvmmmPfS0_S0_S0__param_2,
	.param .u64 .ptr .align 1 _Z18cuda_sgemm_forwardILi16EEvmmmPfS0_S0_S0__param_3,
	.param .u64 .ptr .align 1 _Z18cuda_sgemm_forwardILi16EEvmmmPfS0_S0_S0__param_4,
	.param .u64 .ptr .align 1 _Z18cuda_sgemm_forwardILi16EEvmmmPfS0_S0_S0__param_5,
	.param .u64 .ptr .align 1 _Z18cuda_sgemm_forwardILi16EEvmmmPfS0_S0_S0__param_6
)
{
	.local .align 8 .b8 	__local_depot0[8];
	.reg .b64 	%SP;
	.reg .b64 	%SPL;
	.reg .pred 	%p<13>;
	.reg .b32 	%r<25>;
	.reg .b32 	%f<161>;
	.reg .b64 	%rd<69>;
	// demoted variable
	.shared .align 4 .b8 _ZZ18cuda_sgemm_forwardILi16EEvmmmPfS0_S0_S0_E6ashare[1024];
	// demoted variable
	.shared .align 4 .b8 _ZZ18cuda_sgemm_forwardILi16EEvmmmPfS0_S0_S0_E6bshare[1024];
	mov.u64 	%SPL, __local_depot0;
	cvta.local.u64 	%SP, %SPL;
	ld.param.u64 	%rd18, [_Z18cuda_sgemm_forwardILi16EEvmmmPfS0_S0_S0__param_0];
	ld.param.u64 	%rd19, [_Z18cuda_sgemm_forwardILi16EEvmmmPfS0_S0_S0__param_1];
	ld.param.u64 	%rd20, [_Z18cuda_sgemm_forwardILi16EEvmmmPfS0_S0_S0__param_2];
	ld.param.u64 	%rd24, [_Z18cuda_sgemm_forwardILi16EEvmmmPfS0_S0_S0__param_3];
	cvta.to.global.u64 	%rd1, %rd24;
	mov.u32 	%r1, %tid.x;
	mov.u32 	%r2, %tid.y;
	mov.u32 	%r13, %ctaid.x;
	mov.u32 	%r3, %ctaid.y;
	shl.b32 	%r4, %r13, 4;
	add.s32 	%r5, %r4, %r1;
	shl.b32 	%r14, %r3, 4;
	add.s32 	%r6, %r14, %r2;
	setp.lt.s64 	%p1, %rd20, 1;
	mov.f32 	%f158, 0f00000000;
	@%p1 bra 	$L__BB0_8;
	cvt.u64.u32 	%rd2, %r2;
	mul.lo.s64 	%rd3, %rd20, %rd2;
	shl.b32 	%r15, %r2, 6;
	mov.u32 	%r16, _ZZ18cuda_sgemm_forwardILi16EEvmmmPfS0_S0_S0_E6ashare;
	add.s32 	%r7, %r16, %r15;
	mov.u32 	%r17, _ZZ18cuda_sgemm_forwardILi16EEvmmmPfS0_S0_S0_E6bshare;
	shl.b32 	%r18, %r1, 2;
	add.s32 	%r9, %r17, %r18;
	add.s32 	%r8, %r9, %r15;
	cvt.u64.u32 	%rd25, %r3;
	mul.lo.s64 	%rd26, %rd20, %rd25;
	shl.b64 	%rd4, %rd26, 6;
	add.s64 	%rd27, %rd4, %rd1;
	add.s64 	%rd28, %rd27, 64;
	mul.wide.u32 	%rd29, %r3, 64;
	or.b64  	%rd30, %rd29, 4;
	mad.lo.s64 	%rd31, %rd20, %rd30, %rd1;
	max.u64 	%rd32, %rd28, %rd31;
	not.b64 	%rd33, %rd4;
	add.s64 	%rd34, %rd32, %rd33;
	sub.s64 	%rd5, %rd34, %rd1;
	setp.lt.u64 	%p2, %rd5, 64;
	mov.f32 	%f158, 0f00000000;
	@%p2 bra 	$L__BB0_6;
	ld.param.u64 	%rd63, [_Z18cuda_sgemm_forwardILi16EEvmmmPfS0_S0_S0__param_4];
	cvt.u64.u32 	%rd35, %r1;
	shr.u64 	%rd36, %rd5, 6;
	add.s64 	%rd37, %rd36, 1;
	and.b64  	%rd66, %rd37, 576460752303423486;
	mad.lo.s64 	%rd38, %rd19, %rd2, %rd35;
	shl.b64 	%rd39, %rd38, 2;
	shl.b64 	%rd40, %rd19, 6;
	add.s64 	%rd41, %rd40, %rd39;
	mul.wide.u32 	%rd42, %r4, 4;
	add.s64 	%rd43, %rd41, %rd42;
	cvta.to.global.u64 	%rd44, %rd63;
	add.s64 	%rd68, %rd44, %rd43;
	shl.b64 	%rd8, %rd19, 7;
	add.s64 	%rd45, %rd3, %rd35;
	shl.b64 	%rd46, %rd45, 2;
	add.s64 	%rd47, %rd4, %rd46;
	add.s64 	%rd48, %rd47, %rd1;
	add.s64 	%rd67, %rd48, 64;
	add.s32 	%r10, %r7, %r18;
	mov.b32 	%r24, 0;
	mov.f32 	%f158, 0f00000000;
$L__BB0_3:
	cvt.u64.u32 	%rd49, %r5;
	setp.le.u64 	%p3, %rd19, %rd49;
	cvt.u64.u32 	%rd50, %r6;
	setp.le.u64 	%p4, %rd18, %rd50;
	bar.sync 	0;
	ld.shared.f32 	%f12, [%r7];
	ld.shared.f32 	%f13, [%r9];
	fma.rn.f32 	%f14, %f12, %f13, %f158;
	ld.shared.f32 	%f15, [%r7+4];
	ld.shared.f32 	%f16, [%r9+64];
	fma.rn.f32 	%f17, %f15, %f16, %f14;
	ld.shared.f32 	%f18, [%r7+8];
	ld.shared.f32 	%f19, [%r9+128];
	fma.rn.f32 	%f20, %f18, %f19, %f17;
	ld.shared.f32 	%f21, [%r7+12];
	ld.shared.f32 	%f22, [%r9+192];
	fma.rn.f32 	%f23, %f21, %f22, %f20;
	ld.shared.f32 	%f24, [%r7+16];
	ld.shared.f32 	%f25, [%r9+256];
	fma.rn.f32 	%f26, %f24, %f25, %f23;
	ld.shared.f32 	%f27, [%r7+20];
	ld.shared.f32 	%f28, [%r9+320];
	fma.rn.f32 	%f29, %f27, %f28, %f26;
	ld.shared.f32 	%f30, [%r7+24];
	ld.shared.f32 	%f31, [%r9+384];
	fma.rn.f32 	%f32, %f30, %f31, %f29;
	ld.shared.f32 	%f33, [%r7+28];
	ld.shared.f32 	%f34, [%r9+448];
	fma.rn.f32 	%f35, %f33, %f34, %f32;
	ld.shared.f32 	%f36, [%r7+32];
	ld.shared.f32 	%f37, [%r9+512];
	fma.rn.f32 	%f38, %f36, %f37, %f35;
	ld.shared.f32 	%f39, [%r7+36];
	ld.shared.f32 	%f40, [%r9+576];
	fma.rn.f32 	%f41, %f39, %f40, %f38;
	ld.shared.f32 	%f42, [%r7+40];
	ld.shared.f32 	%f43, [%r9+640];
	fma.rn.f32 	%f44, %f42, %f43, %f41;
	ld.shared.f32 	%f45, [%r7+44];
	ld.shared.f32 	%f46, [%r9+704];
	fma.rn.f32 	%f47, %f45, %f46, %f44;
	ld.shared.f32 	%f48, [%r7+48];
	ld.shared.f32 	%f49, [%r9+768];
	fma.rn.f32 	%f50, %f48, %f49, %f47;
	ld.shared.f32 	%f51, [%r7+52];
	ld.shared.f32 	%f52, [%r9+832];
	fma.rn.f32 	%f53, %f51, %f52, %f50;
	ld.shared.f32 	%f54, [%r7+56];
	ld.shared.f32 	%f55, [%r9+896];
	fma.rn.f32 	%f56, %f54, %f55, %f53;
	ld.shared.f32 	%f57, [%r7+60];
	ld.shared.f32 	%f58, [%r9+960];
	fma.rn.f32 	%f2, %f57, %f58, %f56;
	bar.sync 	0;
	setp.ne.s32 	%p5, %r24, 0;
	or.pred  	%p6, %p4, %p3;
	or.pred  	%p7, %p6, %p5;
	@%p7 bra 	$L__BB0_5;
	ld.global.f32 	%f59, [%rd67];
	st.shared.f32 	[%r10], %f59;
	ld.global.f32 	%f60, [%rd68];
	st.shared.f32 	[%r8], %f60;
	add.u64 	%rd51, %SP, 0;
	add.u64 	%rd52, %SPL, 0;
	st.local.v2.u32 	[%rd52], {%r6, %r5};
	mov.u64 	%rd53, $str;
	cvta.global.u64 	%rd54, %rd53;
	{ // callseq 0, 0
	.param .b64 param0;
	st.param.b64 	[param0], %rd54;
	.param .b64 param1;
	st.param.b64 	[param1], %rd51;
	.param .b32 retval0;
	call.uni (retval0), 
	vprintf, 
	(
	param0, 
	param1
	);
	ld.param.b32 	%r22, [retval0];
	} // callseq 0
$L__BB0_5:
	bar.sync 	0;
	ld.shared.f32 	%f61, [%r7];
	ld.shared.f32 	%f62, [%r9];
	fma.rn.f32 	%f63, %f61, %f62, %f2;
	ld.shared.f32 	%f64, [%r7+4];
	ld.shared.f32 	%f65, [%r9+64];
	fma.rn.f32 	%f66, %f64, %f65, %f63;
	ld.shared.f32 	%f67, [%r7+8];
	ld.shared.f32 	%f68, [%r9+128];
	fma.rn.f32 	%f69, %f67, %f68, %f66;
	ld.shared.f32 	%f70, [%r7+12];
	ld.shared.f32 	%f71, [%r9+192];
	fma.rn.f32 	%f72, %f70, %f71, %f69;
	ld.shared.f32 	%f73, [%r7+16];
	ld.shared.f32 	%f74, [%r9+256];
	fma.rn.f32 	%f75, %f73, %f74, %f72;
	ld.shared.f32 	%f76, [%r7+20];
	ld.shared.f32 	%f77, [%r9+320];
	fma.rn.f32 	%f78, %f76, %f77, %f75;
	ld.shared.f32 	%f79, [%r7+24];
	ld.shared.f32 	%f80, [%r9+384];
	fma.rn.f32 	%f81, %f79, %f80, %f78;
	ld.shared.f32 	%f82, [%r7+28];
	ld.shared.f32 	%f83, [%r9+448];
	fma.rn.f32 	%f84, %f82, %f83, %f81;
	ld.shared.f32 	%f85, [%r7+32];
	ld.shared.f32 	%f86, [%r9+512];
	fma.rn.f32 	%f87, %f85, %f86, %f84;
	ld.shared.f32 	%f88, [%r7+36];
	ld.shared.f32 	%f89, [%r9+576];
	fma.rn.f32 	%f90, %f88, %f89, %f87;
	ld.shared.f32 	%f91, [%r7+40];
	ld.shared.f32 	%f92, [%r9+640];
	fma.rn.f32 	%f93, %f91, %f92, %f90;
	ld.shared.f32 	%f94, [%r7+44];
	ld.shared.f32 	%f95, [%r9+704];
	fma.rn.f32 	%f96, %f94, %f95, %f93;
	ld.shared.f32 	%f97, [%r7+48];
	ld.shared.f32 	%f98, [%r9+768];
	fma.rn.f32 	%f99, %f97, %f98, %f96;
	ld.shared.f32 	%f100, [%r7+52];
	ld.shared.f32 	%f101, [%r9+832];
	fma.rn.f32 	%f102, %f100, %f101, %f99;
	ld.shared.f32 	%f103, [%r7+56];
	ld.shared.f32 	%f104, [%r9+896];
	fma.rn.f32 	%f105, %f103, %f104, %f102;
	ld.shared.f32 	%f106, [%r7+60];
	ld.shared.f32 	%f107, [%r9+960];
	fma.rn.f32 	%f158, %f106, %f107, %f105;
	bar.sync 	0;
	add.s64 	%rd68, %rd68, %rd8;
	add.s64 	%rd67, %rd67, 128;
	add.s64 	%rd66, %rd66, -2;
	add.s32 	%r24, %r24, 2;
	setp.ne.s64 	%p8, %rd66, 0;
	@%p8 bra 	$L__BB0_3;
$L__BB0_6:
	and.b64  	%rd55, %rd5, 64;
	setp.ne.s64 	%p9, %rd55, 0;
	@%p9 bra 	$L__BB0_8;
	bar.sync 	0;
	ld.shared.f32 	%f108, [%r7];
	ld.shared.f32 	%f109, [%r9];
	fma.rn.f32 	%f110, %f108, %f109, %f158;
	ld.shared.f32 	%f111, [%r7+4];
	ld.shared.f32 	%f112, [%r9+64];
	fma.rn.f32 	%f113, %f111, %f112, %f110;
	ld.shared.f32 	%f114, [%r7+8];
	ld.shared.f32 	%f115, [%r9+128];
	fma.rn.f32 	%f116, %f114, %f115, %f113;
	ld.shared.f32 	%f117, [%r7+12];
	ld.shared.f32 	%f118, [%r9+192];
	fma.rn.f32 	%f119, %f117, %f118, %f116;
	ld.shared.f32 	%f120, [%r7+16];
	ld.shared.f32 	%f121, [%r9+256];
	fma.rn.f32 	%f122, %f120, %f121, %f119;
	ld.shared.f32 	%f123, [%r7+20];
	ld.shared.f32 	%f124, [%r9+320];
	fma.rn.f32 	%f125, %f123, %f124, %f122;
	ld.shared.f32 	%f126, [%r7+24];
	ld.shared.f32 	%f127, [%r9+384];
	fma.rn.f32 	%f128, %f126, %f127, %f125;
	ld.shared.f32 	%f129, [%r7+28];
	ld.shared.f32 	%f130, [%r9+448];
	fma.rn.f32 	%f131, %f129, %f130, %f128;
	ld.shared.f32 	%f132, [%r7+32];
	ld.shared.f32 	%f133, [%r9+512];
	fma.rn.f32 	%f134, %f132, %f133, %f131;
	ld.shared.f32 	%f135, [%r7+36];
	ld.shared.f32 	%f136, [%r9+576];
	fma.rn.f32 	%f137, %f135, %f136, %f134;
	ld.shared.f32 	%f138, [%r7+40];
	ld.shared.f32 	%f139, [%r9+640];
	fma.rn.f32 	%f140, %f138, %f139, %f137;
	ld.shared.f32 	%f141, [%r7+44];
	ld.shared.f32 	%f142, [%r9+704];
	fma.rn.f32 	%f143, %f141, %f142, %f140;
	ld.shared.f32 	%f144, [%r7+48];
	ld.shared.f32 	%f145, [%r9+768];
	fma.rn.f32 	%f146, %f144, %f145, %f143;
	ld.shared.f32 	%f147, [%r7+52];
	ld.shared.f32 	%f148, [%r9+832];
	fma.rn.f32 	%f149, %f147, %f148, %f146;
	ld.shared.f32 	%f150, [%r7+56];
	ld.shared.f32 	%f151, [%r9+896];
	fma.rn.f32 	%f152, %f150, %f151, %f149;
	ld.shared.f32 	%f153, [%r7+60];
	ld.shared.f32 	%f154, [%r9+960];
	fma.rn.f32 	%f158, %f153, %f154, %f152;
	bar.sync 	0;
$L__BB0_8:
	cvt.u64.u32 	%rd16, %r6;
	setp.le.u64 	%p10, %rd18, %rd16;
	cvt.u64.u32 	%rd17, %r5;
	setp.le.u64 	%p11, %rd19, %rd17;
	or.pred  	%p12, %p10, %p11;
	@%p12 bra 	$L__BB0_10;
	ld.param.u64 	%rd65, [_Z18cuda_sgemm_forwardILi16EEvmmmPfS0_S0_S0__param_6];
	ld.param.u64 	%rd64, [_Z18cuda_sgemm_forwardILi16EEvmmmPfS0_S0_S0__param_5];
	cvta.to.global.u64 	%rd56, %rd65;
	shl.b64 	%rd57, %rd16, 2;
	add.s64 	%rd58, %rd56, %rd57;
	ld.global.f32 	%f155, [%rd58];
	add.f32 	%f156, %f158, %f155;
	mad.lo.s64 	%rd59, %rd18, %rd16, %rd17;
	cvta.to.global.u64 	%rd60, %rd64;
	shl.b64 	%rd61, %rd59, 2;
	add.s64 	%rd62, %rd60, %rd61;
	st.global.f32 	[%rd62], %f156;
$L__BB0_10:
	ret;

}


// ===== COMPILED SASS (sm_100) =====

	.target	sm_100

	.elftype	@"ET_EXEC"


//--------------------- .note.nv.tkinfo           --------------------------
	.section	.note.nv.tkinfo,"",@"SHT_NOTE"
	.sectionflags	@"SHF_NOTE_NV_TKINFO"
	.tkinfo
        /*0018*/ 	.word	0x00000002
        /*0030*/ 	.string	""
        /*0030*/ 	.string	"ptxas"
        /*0030*/ 	.string	"Cuda compilation tools, release 13.0, V13.0.88"
        /*0030*/ 	.string	"Build cuda_13.0.r13.0/compiler.36424714_0"
        /*0030*/ 	.string	"-arch sm_100 -m 64 "



//--------------------- .note.nv.cuinfo           --------------------------
	.section	.note.nv.cuinfo,"",@"SHT_NOTE"
	.sectionflags	@"SHF_NOTE_NV_CUINFO"
        /*0018*/ 	.short	0x0002
        /*001a*/ 	.short	0x0064
        /*001c*/ 	.short	0x0082
	.zero		2


//--------------------- .nv.info                  --------------------------
	.section	.nv.info,"",@"SHT_CUDA_INFO"
	.align	4


	//----- nvinfo : EIATTR_REGCOUNT
	.align		4
        /*0000*/ 	.byte	0x04, 0x2f
        /*0002*/ 	.short	(.L_2 - .L_1)
	.align		4
.L_1:
        /*0004*/ 	.word	index@(_Z18cuda_sgemm_forwardILi16EEvmmmPfS0_S0_S0_)
        /*0008*/ 	.word	0x00000020


	//----- nvinfo : EIATTR_FRAME_SIZE
	.align		4
.L_2:
        /*000c*/ 	.byte	0x04, 0x11
        /*000e*/ 	.short	(.L_4 - .L_3)
	.align		4
.L_3:
        /*0010*/ 	.word	index@(_Z18cuda_sgemm_forwardILi16EEvmmmPfS0_S0_S0_)
        /*0014*/ 	.word	0x00000008


	//----- nvinfo : EIATTR_MIN_STACK_SIZE
	.align		4
.L_4:
        /*0018*/ 	.byte	0x04, 0x12
        /*001a*/ 	.short	(.L_6 - .L_5)
	.align		4
.L_5:
        /*001c*/ 	.word	index@(_Z18cuda_sgemm_forwardILi16EEvmmmPfS0_S0_S0_)
        /*0020*/ 	.word	0x00000008
.L_6:


//--------------------- .nv.compat                --------------------------
	.section	.nv.compat,"",@"SHT_CUDA_COMPAT_INFO"
	.align	4
        /*0000*/ 	.byte	0x02, 0x09, 0x00, 0x00, 0x02, 0x02, 0x01, 0x00, 0x02, 0x05, 0x05, 0x00, 0x03, 0x07, 0x01, 0x01
        /*0010*/ 	.byte	0x02, 0x03, 0x00, 0x00, 0x02, 0x06, 0x01, 0x00, 0x04, 0x0b, 0x08, 0x00, 0x09, 0x00, 0x00, 0x00
        /*0020*/ 	.byte	0x00, 0x00, 0x00, 0x00


//--------------------- .nv.info._Z18cuda_sgemm_forwardILi16EEvmmmPfS0_S0_S0_ --------------------------
	.section	.nv.info._Z18cuda_sgemm_forwardILi16EEvmmmPfS0_S0_S0_,"",@"SHT_CUDA_INFO"
	.sectionflags	@""
	.align	4


	//----- nvinfo : EIATTR_CUDA_API_VERSION
	.align		4
        /*0000*/ 	.byte	0x04, 0x37
        /*0002*/ 	.short	(.L_8 - .L_7)
.L_7:
        /*0004*/ 	.word	0x00000082


	//----- nvinfo : EIATTR_KPARAM_INFO
	.align		4
.L_8:
        /*0008*/ 	.byte	0x04, 0x17
        /*000a*/ 	.short	(.L_10 - .L_9)
.L_9:
        /*000c*/ 	.word	0x00000000
        /*0010*/ 	.short	0x0006
        /*0012*/ 	.short	0x0030
        /*0014*/ 	.byte	0x00, 0xf5, 0x21, 0x00


	//----- nvinfo : EIATTR_KPARAM_INFO
	.align		4
.L_10:
        /*0018*/ 	.byte	0x04, 0x17
        /*001a*/ 	.short	(.L_12 - .L_11)
.L_11:
        /*001c*/ 	.word	0x00000000
        /*0020*/ 	.short	0x0005
        /*0022*/ 	.short	0x0028
        /*0024*/ 	.byte	0x00, 0xf5, 0x21, 0x00


	//----- nvinfo : EIATTR_KPARAM_INFO
	.align		4
.L_12:
        /*0028*/ 	.byte	0x04, 0x17
        /*002a*/ 	.short	(.L_14 - .L_13)
.L_13:
        /*002c*/ 	.word	0x00000000
        /*0030*/ 	.short	0x0004
        /*0032*/ 	.short	0x0020
        /*0034*/ 	.byte	0x00, 0xf5, 0x21, 0x00


	//----- nvinfo : EIATTR_KPARAM_INFO
	.align		4
.L_14:
        /*0038*/ 	.byte	0x04, 0x17
        /*003a*/ 	.short	(.L_16 - .L_15)
.L_15:
        /*003c*/ 	.word	0x00000000
        /*0040*/ 	.short	0x0003
        /*0042*/ 	.short	0x0018
        /*0044*/ 	.byte	0x00, 0xf5, 0x21, 0x00


	//----- nvinfo : EIATTR_KPARAM_INFO
	.align		4
.L_16:
        /*0048*/ 	.byte	0x04, 0x17
        /*004a*/ 	.short	(.L_18 - .L_17)
.L_17:
        /*004c*/ 	.word	0x00000000
        /*0050*/ 	.short	0x0002
        /*0052*/ 	.short	0x0010
        /*0054*/ 	.byte	0x00, 0xf0, 0x21, 0x00


	//----- nvinfo : EIATTR_KPARAM_INFO
	.align		4
.L_18:
        /*0058*/ 	.byte	0x04, 0x17
        /*005a*/ 	.short	(.L_20 - .L_19)
.L_19:
        /*005c*/ 	.word	0x00000000
        /*0060*/ 	.short	0x0001
        /*0062*/ 	.short	0x0008
        /*0064*/ 	.byte	0x00, 0xf0, 0x21, 0x00


	//----- nvinfo : EIATTR_KPARAM_INFO
	.align		4
.L_20:
        /*0068*/ 	.byte	0x04, 0x17
        /*006a*/ 	.short	(.L_22 - .L_21)
.L_21:
        /*006c*/ 	.word	0x00000000
        /*0070*/ 	.short	0x0000
        /*0072*/ 	.short	0x0000
        /*0074*/ 	.byte	0x00, 0xf0, 0x21, 0x00


	//----- nvinfo : EIATTR_SPARSE_MMA_MASK
	.align		4
.L_22:
        /*0078*/ 	.byte	0x03, 0x50
        /*007a*/ 	.short	0x0000


	//----- nvinfo : EIATTR_MAXREG_COUNT
	.align		4
        /*007c*/ 	.byte	0x03, 0x1b
        /*007e*/ 	.short	0x00ff


	//----- nvinfo : EIATTR_NUM_BARRIERS
	.align		4
        /*0080*/ 	.byte	0x02, 0x4c
        /*0082*/ 	.byte	0x01
	.zero		1


	//----- nvinfo : EIATTR_EXTERNS
	.align		4
        /*0084*/ 	.byte	0x04, 0x0f
        /*0086*/ 	.short	(.L_24 - .L_23)


	//   ....[0]....
	.align		4
.L_23:
        /*0088*/ 	.word	index@(vprintf)


	//----- nvinfo : EIATTR_MERCURY_ISA_VERSION
	.align		4
.L_24:
        /*008c*/ 	.byte	0x03, 0x5f
        /*008e*/ 	.short	0x0101


	//----- nvinfo : EIATTR_VRC_CTA_INIT_COUNT
	.align		4
        /*0090*/ 	.byte	0x02, 0x4a
	.zero		1
	.zero		1


	//----- nvinfo : EIATTR_SYSCALL_OFFSETS
	.align		4
        /*0094*/ 	.byte	0x04, 0x46
        /*0096*/ 	.short	(.L_26 - .L_25)


	//   ....[0]....
.L_25:
        /*0098*/ 	.word	0x00000940


	//----- nvinfo : EIATTR_EXIT_INSTR_OFFSETS
	.align		4
.L_26:
        /*009c*/ 	.byte	0x04, 0x1c
        /*009e*/ 	.short	(.L_28 - .L_27)


	//   ....[0]....
.L_27:
        /*00a0*/ 	.word	0x00000f40


	//   ....[1]....
        /*00a4*/ 	.word	0x00001020


	//----- nvinfo : EIATTR_CRS_STACK_SIZE
	.align		4
.L_28:
        /*00a8*/ 	.byte	0x04, 0x1e
        /*00aa*/ 	.short	(.L_30 - .L_29)
.L_29:
        /*00ac*/ 	.word	0x00000000


	//----- nvinfo : EIATTR_CBANK_PARAM_SIZE
	.align		4
.L_30:
        /*00b0*/ 	.byte	0x03, 0x19
        /*00b2*/ 	.short	0x0038


	//----- nvinfo : EIATTR_PARAM_CBANK
	.align		4
        /*00b4*/ 	.byte	0x04, 0x0a
        /*00b6*/ 	.short	(.L_32 - .L_31)
	.align		4
.L_31:
        /*00b8*/ 	.word	index@(.nv.constant0._Z18cuda_sgemm_forwardILi16EEvmmmPfS0_S0_S0_)
        /*00bc*/ 	.short	0x0380
        /*00be*/ 	.short	0x0038


	//----- nvinfo : EIATTR_SW_WAR
	.align		4
.L_32:
        /*00c0*/ 	.byte	0x04, 0x36
        /*00c2*/ 	.short	(.L_34 - .L_33)
.L_33:
        /*00c4*/ 	.word	0x00000008
.L_34:


//--------------------- .nv.callgraph             --------------------------
	.section	.nv.callgraph,"",@"SHT_CUDA_CALLGRAPH"
	.align	4
	.sectionentsize	8
	.align		4
        /*0000*/ 	.word	0x00000000
	.align		4
        /*0004*/ 	.word	0xffffffff
	.align		4
        /*0008*/ 	.word	index@(_Z18cuda_sgemm_forwardILi16EEvmmmPfS0_S0_S0_)
	.align		4
        /*000c*/ 	.word	index@(vprintf)
	.align		4
        /*0010*/ 	.word	0x00000000
	.align		4
        /*0014*/ 	.word	0xfffffffe
	.align		4
        /*0018*/ 	.word	0x00000000
	.align		4
        /*001c*/ 	.word	0xfffffffd
	.align		4
        /*0020*/ 	.word	0x00000000
	.align		4
        /*0024*/ 	.word	0xfffffffc


//--------------------- .nv.constant4             --------------------------
	.section	.nv.constant4,"a",@progbits
	.align	8
	.align		8
.nv.constant4:
        /*0000*/ 	.dword	vprintf
	.align		8
        /*0008*/ 	.dword	$str


//--------------------- .text._Z18cuda_sgemm_forwardILi16EEvmmmPfS0_S0_S0_ --------------------------
	.section	.text._Z18cuda_sgemm_forwardILi16EEvmmmPfS0_S0_S0_,"ax",@progbits
	.align	128
        .global         _Z18cuda_sgemm_forwardILi16EEvmmmPfS0_S0_S0_
        .type           _Z18cuda_sgemm_forwardILi16EEvmmmPfS0_S0_S0_,@function
        .size           _Z18cuda_sgemm_forwardILi16EEvmmmPfS0_S0_S0_,(.L_x_5 - _Z18cuda_sgemm_forwardILi16EEvmmmPfS0_S0_S0_)
        .other          _Z18cuda_sgemm_forwardILi16EEvmmmPfS0_S0_S0_,@"STO_CUDA_ENTRY STV_DEFAULT"
_Z18cuda_sgemm_forwardILi16EEvmmmPfS0_S0_S0_:
.text._Z18cuda_sgemm_forwardILi16EEvmmmPfS0_S0_S0_:
[----:B------:R-:W0:Y:S01]  /*0000*/  LDC R1, c[0x0][0x37c] ;  /* 0x0000df00ff017b82 */ /* 0x000e220000000800 */
[----:B------:R-:W1:Y:S01]  /*0010*/  S2R R9, SR_CTAID.X ;  /* 0x0000000000097919 */ /* 0x000e620000002500 */
[----:B------:R-:W2:Y:S06]  /*0020*/  LDCU.64 UR16, c[0x0][0x390] ;  /* 0x00007200ff1077ac */ /* 0x000eac0008000a00 */
[----:B------:R-:W3:Y:S01]  /*0030*/  S2UR UR10, SR_CTAID.Y ;  /* 0x00000000000a79c3 */ /* 0x000ee20000002600 */
[----:B0-----:R-:W-:Y:S01]  /*0040*/  IADD3 R1, PT, PT, R1, -0x8, RZ ;  /* 0xfffffff801017810 */ /* 0x001fe20007ffe0ff */
[----:B------:R-:W0:Y:S01]  /*0050*/  S2R R5, SR_TID.Y ;  /* 0x0000000000057919 */ /* 0x000e220000002200 */
[----:B------:R-:W4:Y:S01]  /*0060*/  LDCU UR39, c[0x0][0x2f8] ;  /* 0x00005f00ff2777ac */ /* 0x000f220008000800 */
[----:B------:R-:W-:Y:S01]  /*0070*/  HFMA2 R3, -RZ, RZ, 0, 0 ;  /* 0x00000000ff037431 */ /* 0x000fe200000001ff */
[----:B------:R-:W-:Y:S01]  /*0080*/  R2UR UR45, R1 ;  /* 0x00000000012d72ca */ /* 0x000fe200000e0000 */
[----:B------:R-:W0:Y:S01]  /*0090*/  S2R R16, SR_CTAID.Y ;  /* 0x0000000000107919 */ /* 0x000e220000002600 */
[----:B------:R-:W5:Y:S01]  /*00a0*/  LDCU UR40, c[0x0][0x2fc] ;  /* 0x00005f80ff2877ac */ /* 0x000f620008000800 */
[----:B------:R-:W3:Y:S01]  /*00b0*/  S2R R18, SR_TID.X ;  /* 0x0000000000127919 */ /* 0x000ee20000002100 */
[----:B------:R-:W0:Y:S01]  /*00c0*/  LDCU.64 UR36, c[0x0][0x358] ;  /* 0x00006b00ff2477ac */ /* 0x000e220008000a00 */
[----:B--2---:R-:W-:-:S04]  /*00d0*/  UISETP.GE.U32.AND UP0, UPT, UR16, 0x1, UPT ;  /* 0x000000011000788c */ /* 0x004fc8000bf06070 */
[----:B------:R-:W-:-:S04]  /*00e0*/  UISETP.GE.AND.EX UP0, UPT, UR17, URZ, UPT, UP0 ;  /* 0x000000ff1100728c */ /* 0x000fc8000bf06300 */
[----:B----4-:R-:W-:-:S04]  /*00f0*/  UIADD3 UR39, UP1, UPT, UR45, UR39, URZ ;  /* 0x000000272d277290 */ /* 0x010fc8000ff3e0ff */
[----:B-----5:R-:W-:Y:S01]  /*0100*/  UIADD3.X UR40, UPT, UPT, URZ, UR40, URZ, UP1, !UPT ;  /* 0x00000028ff287290 */ /* 0x020fe20008ffe4ff */
[----:B-1----:R-:W-:Y:S02]  /*0110*/  SHF.L.U32 R9, R9, 0x4, RZ ;  /* 0x0000000409097819 */ /* 0x002fe400000006ff */
[----:B0-----:R-:W-:Y:S02]  /*0120*/  LEA R16, R16, R5, 0x4 ;  /* 0x0000000510107211 */ /* 0x001fe400078e20ff */
[----:B---3--:R-:W-:Y:S01]  /*0130*/  IADD3 R17, PT, PT, R9, R18, RZ ;  /* 0x0000001209117210 */ /* 0x008fe20007ffe0ff */
[----:B------:R-:W-:Y:S06]  /*0140*/  BRA.U !UP0, `(.L_x_0) ;  /* 0x0000000d08687547 */ /* 0x000fec000b800000 */
[----:B------:R-:W0:Y:S01]  /*0150*/  LDCU.64 UR14, c[0x0][0x398] ;  /* 0x00007300ff0e77ac */ /* 0x000e220008000a00 */
[----:B------:R-:W-:Y:S01]  /*0160*/  MOV R3, RZ ;  /* 0x000000ff00037202 */ /* 0x000fe20000000f00 */
[----:B------:R-:W1:Y:S01]  /*0170*/  LDCU.64 UR8, c[0x0][0x398] ;  /* 0x00007300ff0877ac */ /* 0x000e620008000a00 */
[----:B------:R-:W-:Y:S02]  /*0180*/  UIMAD.WIDE.U32 UR6, UR10, UR16, URZ ;  /* 0x000000100a0672a5 */ /* 0x000fe4000f8e00ff */
[----:B------:R-:W-:Y:S02]  /*0190*/  UIMAD.WIDE.U32 UR4, UR10, 0x40, URZ ;  /* 0x000000400a0478a5 */ /* 0x000fe4000f8e00ff */
[----:B------:R-:W-:Y:S02]  /*01a0*/  USHF.L.U32 UR13, UR6, 0x6, URZ ;  /* 0x00000006060d7899 */ /* 0x000fe400080006ff */
[----:B------:R-:W-:Y:S02]  /*01b0*/  UIMAD UR11, UR10, UR17, UR7 ;  /* 0x000000110a0b72a4 */ /* 0x000fe4000f8e0207 */
[----:B------:R-:W-:-:S02]  /*01c0*/  ULOP3.LUT UR7, UR4, 0x4, URZ, 0xfc, !UPT ;  /* 0x0000000404077892 */ /* 0x000fc4000f8efcff */
[----:B0-----:R-:W-:Y:S02]  /*01d0*/  UIADD3 UR10, UP0, UPT, UR13, UR14, URZ ;  /* 0x0000000e0d0a7290 */ /* 0x001fe4000ff1e0ff */
[----:B------:R-:W-:Y:S02]  /*01e0*/  UIMAD UR12, UR5, UR16, URZ ;  /* 0x00000010050c72a4 */ /* 0x000fe4000f8e02ff */
[----:B-1----:R-:W-:Y:S02]  /*01f0*/  UIMAD.WIDE.U32 UR4, UR7, UR16, UR8 ;  /* 0x00000010070472a5 */ /* 0x002fe4000f8e0008 */
[----:B------:R-:W-:Y:S01]  /*0200*/  USHF.L.U64.HI UR11, UR6, 0x6, UR11 ;  /* 0x00000006060b7899 */ /* 0x000fe2000801020b */
[----:B------:R-:W0:Y:S01]  /*0210*/  S2UR UR6, SR_CgaCtaId ;  /* 0x00000000000679c3 */ /* 0x000e220000008800 */
[----:B------:R-:W-:Y:S02]  /*0220*/  UIADD3 UR8, UP1, UPT, UR10, 0x40, URZ ;  /* 0x000000400a087890 */ /* 0x000fe4000ff3e0ff */
[----:B------:R-:W-:-:S02]  /*0230*/  UIMAD UR7, UR7, UR17, UR12 ;  /* 0x00000011070772a4 */ /* 0x000fc4000f8e020c */
[----:B------:R-:W-:Y:S02]  /*0240*/  UIADD3.X UR9, UPT, UPT, URZ, UR11, UR15, UP1, UP0 ;  /* 0x0000000bff097290 */ /* 0x000fe40008fe040f */
[----:B------:R-:W-:Y:S02]  /*0250*/  UIADD3 UR7, UPT, UPT, UR5, UR7, URZ ;  /* 0x0000000705077290 */ /* 0x000fe4000fffe0ff */
[----:B------:R-:W-:Y:S02]  /*0260*/  UISETP.GT.U32.AND UP0, UPT, UR8, UR4, UPT ;  /* 0x000000040800728c */ /* 0x000fe4000bf04070 */
[----:B------:R-:W-:Y:S02]  /*0270*/  ULOP3.LUT UR41, URZ, UR13, URZ, 0x33, !UPT ;  /* 0x0000000dff297292 */ /* 0x000fe4000f8e33ff */
[----:B------:R-:W-:Y:S02]  /*0280*/  UISETP.GT.U32.AND.EX UP0, UPT, UR9, UR7, UPT, UP0 ;  /* 0x000000070900728c */ /* 0x000fe4000bf04100 */
[----:B------:R-:W-:-:S02]  /*0290*/  ULOP3.LUT UR43, URZ, UR11, URZ, 0x33, !UPT ;  /* 0x0000000bff2b7292 */ /* 0x000fc4000f8e33ff */
[----:B------:R-:W-:Y:S02]  /*02a0*/  USEL UR4, UR8, UR4, UP0 ;  /* 0x0000000408047287 */ /* 0x000fe40008000000 */
[----:B------:R-:W-:Y:S02]  /*02b0*/  USEL UR7, UR9, UR7, UP0 ;  /* 0x0000000709077287 */ /* 0x000fe40008000000 */
[----:B------:R-:W-:Y:S01]  /*02c0*/  UIADD3 UR41, UP0, UP1, UR4, -UR14, UR41 ;  /* 0x8000000e04297290 */ /* 0x000fe2000f91e029 */
[----:B------:R-:W-:-:S03]  /*02d0*/  UMOV UR5, 0x400 ;  /* 0x0000040000057882 */ /* 0x000fc60000000000 */
[----:B------:R-:W-:Y:S02]  /*02e0*/  UIADD3.X UR43, UPT, UPT, UR7, ~UR15, UR43, UP0, UP1 ;  /* 0x8000000f072b7290 */ /* 0x000fe400087e242b */
[----:B------:R-:W-:Y:S02]  /*02f0*/  UISETP.GE.U32.AND UP0, UPT, UR41, 0x40, UPT ;  /* 0x000000402900788c */ /* 0x000fe4000bf06070 */
[----:B0-----:R-:W-:Y:S02]  /*0300*/  ULEA UR4, UR6, UR5, 0x18 ;  /* 0x0000000506047291 */ /* 0x001fe4000f8ec0ff */
[----:B------:R-:W-:Y:S02]  /*0310*/  UISETP.GE.U32.AND.EX UP0, UPT, UR43, URZ, UPT, UP0 ;  /* 0x000000ff2b00728c */ /* 0x000fe4000bf06100 */
[----:B------:R-:W-:Y:S02]  /*0320*/  UIADD3 UR5, UPT, UPT, UR5, 0x400, URZ ;  /* 0x0000040005057890 */ /* 0x000fe4000fffe0ff */
[----:B------:R-:W-:-:S02]  /*0330*/  LEA R26, R5, UR4, 0x6 ;  /* 0x00000004051a7c11 */ /* 0x000fc4000f8e30ff */
[----:B------:R-:W-:-:S06]  /*0340*/  ULEA UR5, UR6, UR5, 0x18 ;  /* 0x0000000506057291 */ /* 0x000fcc000f8ec0ff */
[----:B------:R-:W-:Y:S01]  /*0350*/  LEA R25, R18, UR5, 0x2 ;  /* 0x0000000512197c11 */ /* 0x000fe2000f8e10ff */
[----:B------:R-:W-:Y:S06]  /*0360*/  BRA.U !UP0, `(.L_x_1) ;  /* 0x0000000908407547 */ /* 0x000fec000b800000 */
[----:B------:R-:W0:Y:S01]  /*0370*/  LDCU.64 UR50, c[0x0][0x388] ;  /* 0x00007100ff3277ac */ /* 0x000e220008000a00 */
[----:B------:R-:W-:Y:S02]  /*0380*/  MOV R19, RZ ;  /* 0x000000ff00137202 */ /* 0x000fe40000000f00 */
[C---:B------:R-:W-:Y:S01]  /*0390*/  LEA R24, R5.reuse, R25, 0x6 ;  /* 0x0000001905187211 */ /* 0x040fe200078e30ff */
[----:B------:R-:W1:Y:S01]  /*03a0*/  LDCU.64 UR4, c[0x0][0x3a0] ;  /* 0x00007400ff0477ac */ /* 0x000e620008000a00 */
[----:B------:R-:W-:Y:S01]  /*03b0*/  USHF.R.U64 UR42, UR41, 0x6, UR43 ;  /* 0x00000006292a7899 */ /* 0x000fe2000800122b */
[----:B------:R-:W2:Y:S03]  /*03c0*/  LDCU.64 UR48, c[0x0][0x388] ;  /* 0x00007100ff3077ac */ /* 0x000ea60008000a00 */
[----:B------:R-:W-:Y:S01]  /*03d0*/  UIADD3 UR42, UP0, UPT, UR42, 0x1, URZ ;  /* 0x000000012a2a7890 */ /* 0x000fe2000ff1e0ff */
[----:B------:R-:W3:Y:S01]  /*03e0*/  LDCU.64 UR46, c[0x0][0x380] ;  /* 0x00007000ff2e77ac */ /* 0x000ee20008000a00 */
[C---:B0-----:R-:W-:Y:S01]  /*03f0*/  IMAD.WIDE.U32 R2, R5.reuse, UR50, R18 ;  /* 0x0000003205027c25 */ /* 0x041fe2000f8e0012 */
[----:B------:R-:W-:Y:S01]  /*0400*/  MOV R7, UR50 ;  /* 0x0000003200077c02 */ /* 0x000fe20008000f00 */
[----:B------:R-:W-:Y:S01]  /*0410*/  ULEA.HI.X UR43, UR43, URZ, URZ, 0x1a, UP0 ;  /* 0x000000ff2b2b7291 */ /* 0x000fe200080fd4ff */
[----:B------:R-:W-:Y:S01]  /*0420*/  MOV R4, UR50 ;  /* 0x0000003200047c02 */ /* 0x000fe20008000f00 */
[----:B------:R-:W-:Y:S01]  /*0430*/  IMAD R3, R5, UR51, R3 ;  /* 0x0000003305037c24 */ /* 0x000fe2000f8e0203 */
[----:B------:R-:W-:Y:S01]  /*0440*/  SHF.L.U32 R6, R2, 0x2, RZ ;  /* 0x0000000202067819 */ /* 0x000fe200000006ff */
[----:B------:R-:W-:-:S02]  /*0450*/  USHF.L.U64.HI UR44, UR50, 0x7, UR51 ;  /* 0x00000007322c7899 */ /* 0x000fc40008010233 */
[----:B------:R-:W-:Y:S01]  /*0460*/  ULOP3.LUT UR42, UR42, 0xfffffffe, URZ, 0xc0, !UPT ;  /* 0xfffffffe2a2a7892 */ /* 0x000fe2000f8ec0ff */
[----:B------:R-:W-:Y:S01]  /*0470*/  SHF.L.U64.HI R0, R2, 0x2, R3 ;  /* 0x0000000202007819 */ /* 0x000fe20000010203 */
[----:B------:R-:W-:Y:S01]  /*0480*/  IMAD.WIDE.U32 R2, R5, UR16, R18 ;  /* 0x0000001005027c25 */ /* 0x000fe2000f8e0012 */
[----:B------:R-:W-:Y:S01]  /*0490*/  LEA R6, P0, R7, R6, 0x6 ;  /* 0x0000000607067211 */ /* 0x000fe200078030ff */
[----:B------:R-:W-:Y:S01]  /*04a0*/  ULOP3.LUT UR43, UR43, 0x7ffffff, URZ, 0xc0, !UPT ;  /* 0x07ffffff2b2b7892 */ /* 0x000fe2000f8ec0ff */
[----:B------:R-:W-:Y:S01]  /*04b0*/  MOV R7, UR51 ;  /* 0x0000003300077c02 */ /* 0x000fe20008000f00 */
[----:B------:R-:W-:Y:S01]  /*04c0*/  IMAD R3, R5, UR17, R3 ;  /* 0x0000001105037c24 */ /* 0x000fe2000f8e0203 */
[----:B------:R-:W-:Y:S01]  /*04d0*/  LEA R22, P1, R2, UR13, 0x2 ;  /* 0x0000000d02167c11 */ /* 0x000fe2000f8210ff */
[----:B------:R-:W-:Y:S01]  /*04e0*/  UMOV UR38, URZ ;  /* 0x000000ff00267c82 */ /* 0x000fe20008000000 */
[----:B------:R-:W-:Y:S02]  /*04f0*/  LEA.HI.X R7, R4, R0, R7, 0x6, P0 ;  /* 0x0000000004077211 */ /* 0x000fe400000f3407 */
[----:B------:R-:W-:-:S02]  /*0500*/  IADD3 R22, P0, PT, R22, UR14, RZ ;  /* 0x0000000e16167c10 */ /* 0x000fc4000ff1e0ff */
[----:B------:R-:W-:Y:S01]  /*0510*/  LEA.HI.X R3, R2, UR11, R3, 0x2, P1 ;  /* 0x0000000b02037c11 */ /* 0x000fe200088f1403 */
[----:B------:R-:W-:Y:S01]  /*0520*/  IMAD.WIDE.U32 R6, R9, 0x4, R6 ;  /* 0x0000000409067825 */ /* 0x000fe200078e0006 */
[----:B------:R-:W-:Y:S02]  /*0530*/  IADD3 R22, P2, PT, R22, 0x40, RZ ;  /* 0x0000004016167810 */ /* 0x000fe40007f5e0ff */
[----:B------:R-:W-:Y:S02]  /*0540*/  LEA R18, R18, R26, 0x2 ;  /* 0x0000001a12127211 */ /* 0x000fe400078e10ff */
[----:B-1----:R-:W-:Y:S02]  /*0550*/  IADD3 R2, P1, PT, R6, UR4, RZ ;  /* 0x0000000406027c10 */ /* 0x002fe4000ff3e0ff */
[----:B------:R-:W-:Y:S01]  /*0560*/  IADD3.X R23, PT, PT, RZ, UR15, R3, P2, P0 ;  /* 0x0000000fff177c10 */ /* 0x000fe200097e0403 */
[----:B------:R-:W-:Y:S01]  /*0570*/  HFMA2 R3, -RZ, RZ, 0, 0 ;  /* 0x00000000ff037431 */ /* 0x000fe200000001ff */
[----:B--23--:R-:W-:-:S09]  /*0580*/  IADD3.X R19, PT, PT, R7, UR5, RZ, P1, !PT ;  /* 0x0000000507137c10 */ /* 0x00cfd20008ffe4ff */
.L_x_3:
[----:B------:R-:W-:Y:S01]  /*0590*/  BAR.SYNC.DEFER_BLOCKING 0x0 ;  /* 0x0000000000007b1d */ /* 0x000fe20000010000 */
[----:B------:R-:W-:Y:S02]  /*05a0*/  ISETP.GE.U32.AND P0, PT, R17, UR48, PT ;  /* 0x0000003011007c0c */ /* 0x000fe4000bf06070 */
[----:B------:R-:W-:Y:S02]  /*05b0*/  ISETP.GE.U32.AND P1, PT, R16, UR46, PT ;  /* 0x0000002e10007c0c */ /* 0x000fe4000bf26070 */
[----:B------:R-:W-:-:S04]  /*05c0*/  ISETP.GE.U32.AND.EX P0, PT, RZ, UR49, PT, P0 ;  /* 0x00000031ff007c0c */ /* 0x000fc8000bf06100 */
[----:B------:R-:W-:-:S04]  /*05d0*/  ISETP.GE.U32.OR.EX P0, PT, RZ, UR47, P0, P1 ;  /* 0x0000002fff007c0c */ /* 0x000fc80008706510 */
[----:B------:R-:W-:Y:S01]  /*05e0*/  ISETP.NE.OR P0, PT, RZ, UR38, P0 ;  /* 0x00000026ff007c0c */ /* 0x000fe20008705670 */
[----:B------:R-:W-:Y:S04]  /*05f0*/  LDS R12, [R25] ;  /* 0x00000000190c7984 */ /* 0x000fe80000000800 */
[----:B------:R-:W0:Y:S04]  /*0600*/  LDS.128 R4, [R26] ;  /* 0x000000001a047984 */ /* 0x000e280000000c00 */
[----:B------:R-:W1:Y:S04]  /*0610*/  LDS R13, [R25+0x40] ;  /* 0x00004000190d7984 */ /* 0x000e680000000800 */
[----:B------:R-:W2:Y:S04]  /*0620*/  LDS R14, [R25+0x80] ;  /* 0x00008000190e7984 */ /* 0x000ea80000000800 */
[----:B------:R-:W3:Y:S04]  /*0630*/  LDS R20, [R25+0xc0] ;  /* 0x0000c00019147984 */ /* 0x000ee80000000800 */
[----:B------:R-:W-:Y:S04]  /*0640*/  LDS R27, [R25+0x100] ;  /* 0x00010000191b7984 */ /* 0x000fe80000000800 */
[----:B------:R-:W4:Y:S04]  /*0650*/  LDS.128 R8, [R26+0x10] ;  /* 0x000010001a087984 */ /* 0x000f280000000c00 */
[----:B------:R-:W5:Y:S04]  /*0660*/  LDS R0, [R25+0x140] ;  /* 0x0001400019007984 */ /* 0x000f680000000800 */
[----:B------:R-:W5:Y:S01]  /*0670*/  LDS R21, [R25+0x180] ;  /* 0x0001800019157984 */ /* 0x000f620000000800 */
[----:B0-----:R-:W-:-:S03]  /*0680*/  FFMA R12, R4, R12, R3 ;  /* 0x0000000c040c7223 */ /* 0x001fc60000000003 */
[----:B------:R-:W0:Y:S01]  /*0690*/  LDS R4, [R25+0x1c0] ;  /* 0x0001c00019047984 */ /* 0x000e220000000800 */
[----:B-1----:R-:W-:-:S03]  /*06a0*/  FFMA R5, R13, R5, R12 ;  /* 0x000000050d057223 */ /* 0x002fc6000000000c */
[----:B------:R-:W-:Y:S01]  /*06b0*/  LDS R3, [R25+0x200] ;  /* 0x0002000019037984 */ /* 0x000fe20000000800 */
[----:B--2---:R-:W-:-:S03]  /*06c0*/  FFMA R5, R14, R6, R5 ;  /* 0x000000060e057223 */ /* 0x004fc60000000005 */
[----:B------:R-:W1:Y:S01]  /*06d0*/  LDS.128 R12, [R26+0x20] ;  /* 0x000020001a0c7984 */ /* 0x000e620000000c00 */
[----:B---3--:R-:W-:-:S04]  /*06e0*/  FFMA R5, R20, R7, R5 ;  /* 0x0000000714057223 */ /* 0x008fc80000000005 */
[----:B----4-:R-:W-:Y:S02]  /*06f0*/  FFMA R5, R8, R27, R5 ;  /* 0x0000001b08057223 */ /* 0x010fe40000000005 */
[----:B------:R-:W2:Y:S02]  /*0700*/  LDS R8, [R25+0x240] ;  /* 0x0002400019087984 */ /* 0x000ea40000000800 */
[----:B-----5:R-:W-:Y:S02]  /*0710*/  FFMA R0, R0, R9, R5 ;  /* 0x0000000900007223 */ /* 0x020fe40000000005 */
[----:B------:R-:W3:Y:S02]  /*0720*/  LDS R9, [R25+0x280] ;  /* 0x0002800019097984 */ /* 0x000ee40000000800 */
[----:B------:R-:W-:Y:S02]  /*0730*/  FFMA R21, R21, R10, R0 ;  /* 0x0000000a15157223 */ /* 0x000fe40000000000 */
[----:B------:R-:W4:Y:S04]  /*0740*/  LDS R0, [R25+0x2c0] ;  /* 0x0002c00019007984 */ /* 0x000f280000000800 */
[----:B------:R-:W-:Y:S01]  /*0750*/  LDS R10, [R25+0x340] ;  /* 0x00034000190a7984 */ /* 0x000fe20000000800 */
[----:B0-----:R-:W-:-:S03]  /*0760*/  FFMA R27, R4, R11, R21 ;  /* 0x0000000b041b7223 */ /* 0x001fc60000000015 */
[----:B------:R-:W-:Y:S04]  /*0770*/  LDS R21, [R25+0x300] ;  /* 0x0003000019157984 */ /* 0x000fe80000000800 */
[----:B------:R-:W0:Y:S01]  /*0780*/  LDS.128 R4, [R26+0x30] ;  /* 0x000030001a047984 */ /* 0x000e220000000c00 */
[----:B-1----:R-:W-:-:S03]  /*0790*/  FFMA R3, R12, R3, R27 ;  /* 0x000000030c037223 */ /* 0x002fc6000000001b */
[----:B------:R-:W1:Y:S04]  /*07a0*/  LDS R11, [R25+0x380] ;  /* 0x00038000190b7984 */ /* 0x000e680000000800 */
[----:B------:R-:W5:Y:S01]  /*07b0*/  LDS R12, [R25+0x3c0] ;  /* 0x0003c000190c7984 */ /* 0x000f620000000800 */
[----:B--2---:R-:W-:-:S04]  /*07c0*/  FFMA R8, R8, R13, R3 ;  /* 0x0000000d08087223 */ /* 0x004fc80000000003 */
[----:B---3--:R-:W-:-:S04]  /*07d0*/  FFMA R9, R9, R14, R8 ;  /* 0x0000000e09097223 */ /* 0x008fc80000000008 */
[----:B----4-:R-:W-:-:S04]  /*07e0*/  FFMA R9, R0, R15, R9 ;  /* 0x0000000f00097223 */ /* 0x010fc80000000009 */
[----:B0-----:R-:W-:-:S04]  /*07f0*/  FFMA R9, R4, R21, R9 ;  /* 0x0000001504097223 */ /* 0x001fc80000000009 */
[----:B------:R-:W-:-:S04]  /*0800*/  FFMA R10, R10, R5, R9 ;  /* 0x000000050a0a7223 */ /* 0x000fc80000000009 */
[----:B-1----:R-:W-:-:S04]  /*0810*/  FFMA R11, R11, R6, R10 ;  /* 0x000000060b0b7223 */ /* 0x002fc8000000000a */
[----:B-----5:R-:W-:Y:S01]  /*0820*/  FFMA R27, R12, R7, R11 ;  /* 0x000000070c1b7223 */ /* 0x020fe2000000000b */
[----:B------:R-:W-:Y:S06]  /*0830*/  BAR.SYNC.DEFER_BLOCKING 0x0 ;  /* 0x0000000000007b1d */ /* 0x000fec0000010000 */
[----:B------:R-:W-:Y:S05]  /*0840*/  @P0 BRA `(.L_x_2) ;  /* 0x0000000000400947 */ /* 0x000fea0003800000 */
[----:B------:R-:W-:Y:S01]  /*0850*/  MOV R11, R19 ;  /* 0x00000013000b7202 */ /* 0x000fe20000000f00 */
[----:B------:R-:W2:Y:S01]  /*0860*/  LDG.E R3, desc[UR36][R22.64] ;  /* 0x0000002416037981 */ /* 0x000ea2000c1e1900 */
[----:B------:R-:W-:Y:S01]  /*0870*/  MOV R10, R2 ;  /* 0x00000002000a7202 */ /* 0x000fe20000000f00 */
[----:B------:R-:W0:Y:S04]  /*0880*/  LDCU.64 UR4, c[0x4][0x8] ;  /* 0x01000100ff0477ac */ /* 0x000e280008000a00 */
[----:B------:R-:W3:Y:S01]  /*0890*/  LDG.E R11, desc[UR36][R10.64] ;  /* 0x000000240a0b7981 */ /* 0x000ee2000c1e1900 */
[----:B------:R-:W-:-:S03]  /*08a0*/  MOV R8, 0x0 ;  /* 0x0000000000087802 */ /* 0x000fc60000000f00 */
[----:B------:R1:W-:Y:S03]  /*08b0*/  STL.64 [R1], R16 ;  /* 0x0000001001007387 */ /* 0x0003e60000100a00 */
[----:B------:R-:W4:Y:S01]  /*08c0*/  LDC.64 R8, c[0x4][R8] ;  /* 0x0100000008087b82 */ /* 0x000f220000000a00 */
[----:B------:R-:W-:Y:S02]  /*08d0*/  MOV R6, UR39 ;  /* 0x0000002700067c02 */ /* 0x000fe40008000f00 */
[----:B------:R-:W-:Y:S02]  /*08e0*/  MOV R7, UR40 ;  /* 0x0000002800077c02 */ /* 0x000fe40008000f00 */
[----:B0-----:R-:W-:Y:S02]  /*08f0*/  MOV R4, UR4 ;  /* 0x0000000400047c02 */ /* 0x001fe40008000f00 */
[----:B------:R-:W-:Y:S01]  /*0900*/  MOV R5, UR5 ;  /* 0x0000000500057c02 */ /* 0x000fe20008000f00 */
[----:B--2---:R1:W-:Y:S04]  /*0910*/  STS [R18], R3 ;  /* 0x0000000312007388 */ /* 0x0043e80000000800 */
[----:B---34-:R1:W-:Y:S02]  /*0920*/  STS [R24], R11 ;  /* 0x0000000b18007388 */ /* 0x0183e40000000800 */
[----:B------:R-:W-:-:S07]  /*0930*/  LEPC R20, `(.L_x_2) ;  /* 0x000000001014794e */ /* 0x000fce0000000000 */
[----:B-1----:R-:W-:Y:S05]  /*0940*/  CALL.ABS.NOINC R8 ;  /* 0x0000000008007343 */ /* 0x002fea0003c00000 */
.L_x_2:
[----:B------:R-:W-:Y:S05]  /*0950*/  WARPSYNC.ALL ;  /* 0x0000000000007948 */ /* 0x000fea0003800000 */
[----:B------:R-:W-:Y:S01]  /*0960*/  BAR.SYNC.DEFER_BLOCKING 0x0 ;  /* 0x0000000000007b1d */ /* 0x000fe20000010000 */
[----:B------:R-:W-:Y:S01]  /*0970*/  UIADD3 UR42, UP0, UPT, UR42, -0x2, URZ ;  /* 0xfffffffe2a2a7890 */ /* 0x000fe2000ff1e0ff */
[----:B------:R-:W-:Y:S01]  /*0980*/  IADD3 R22, P1, PT, R22, 0x80, RZ ;  /* 0x0000008016167810 */ /* 0x000fe20007f3e0ff */
[----:B------:R-:W-:Y:S02]  /*0990*/  UIADD3 UR38, UPT, UPT, UR38, 0x2, URZ ;  /* 0x0000000226267890 */ /* 0x000fe4000fffe0ff */
[----:B------:R-:W-:Y:S01]  /*09a0*/  UIADD3.X UR43, UPT, UPT, UR43, -0x1, URZ, UP0, !UPT ;  /* 0xffffffff2b2b7890 */ /* 0x000fe200087fe4ff */
[----:B------:R-:W-:Y:S01]  /*09b0*/  IADD3.X R23, PT, PT, RZ, R23, RZ, P1, !PT ;  /* 0x00000017ff177210 */ /* 0x000fe20000ffe4ff */
[----:B------:R-:W-:-:S04]  /*09c0*/  UISETP.NE.U32.AND UP0, UPT, UR42, URZ, UPT ;  /* 0x000000ff2a00728c */ /* 0x000fc8000bf05070 */
[----:B------:R-:W-:Y:S01]  /*09d0*/  UISETP.NE.AND.EX UP0, UPT, UR43, URZ, UPT, UP0 ;  /* 0x000000ff2b00728c */ /* 0x000fe2000bf05300 */
        /* <DEDUP_REMOVED lines=8> */
[----:B------:R-:W5:Y:S04]  /*0a60*/  LDS R3, [R25+0x180] ;  /* 0x0001800019037984 */ /* 0x000f680000000800 */
[----:B------:R-:W-:Y:S01]  /*0a70*/  LDS R21, [R25+0x200] ;  /* 0x0002000019157984 */ /* 0x000fe20000000800 */
[----:B0-----:R-:W-:-:S03]  /*0a80*/  FFMA R12, R4, R12, R27 ;  /* 0x0000000c040c7223 */ /* 0x001fc6000000001b */
[----:B------:R-:W0:Y:S01]  /*0a90*/  LDS R4, [R25+0x1c0] ;  /* 0x0001c00019047984 */ /* 0x000e220000000800 */
[----:B-1----:R-:W-:-:S04]  /*0aa0*/  FFMA R5, R13, R5, R12 ;  /* 0x000000050d057223 */ /* 0x002fc8000000000c */
[----:B--2---:R-:W-:Y:S02]  /*0ab0*/  FFMA R5, R14, R6, R5 ;  /* 0x000000060e057223 */ /* 0x004fe40000000005 */
[----:B------:R-:W1:Y:S02]  /*0ac0*/  LDS.128 R12, [R26+0x20] ;  /* 0x000020001a0c7984 */ /* 0x000e640000000c00 */
        /* <DEDUP_REMOVED lines=17> */
[----:B0-----:R-:W-:Y:S01]  /*0be0*/  FFMA R9, R4, R11, R9 ;  /* 0x0000000b04097223 */ /* 0x001fe20000000009 */
[----:B------:R-:W-:-:S03]  /*0bf0*/  MOV R11, UR50 ;  /* 0x00000032000b7c02 */ /* 0x000fc60008000f00 */
[----:B------:R-:W-:Y:S01]  /*0c00*/  FFMA R10, R10, R5, R9 ;  /* 0x000000050a0a7223 */ /* 0x000fe20000000009 */
[----:B------:R-:W-:Y:S01]  /*0c10*/  BAR.SYNC.DEFER_BLOCKING 0x0 ;  /* 0x0000000000007b1d */ /* 0x000fe20000010000 */
[----:B------:R-:W-:Y:S02]  /*0c20*/  LEA R2, P0, R11, R2, 0x7 ;  /* 0x000000020b027211 */ /* 0x000fe400078038ff */
[----:B-1----:R-:W-:Y:S02]  /*0c30*/  FFMA R3, R3, R6, R10 ;  /* 0x0000000603037223 */ /* 0x002fe4000000000a */
[----:B------:R-:W-:Y:S02]  /*0c40*/  IADD3.X R19, PT, PT, R19, UR44, RZ, P0, !PT ;  /* 0x0000002c13137c10 */ /* 0x000fe400087fe4ff */
[----:B-----5:R-:W-:Y:S01]  /*0c50*/  FFMA R3, R12, R7, R3 ;  /* 0x000000070c037223 */ /* 0x020fe20000000003 */
[----:B------:R-:W-:Y:S06]  /*0c60*/  BRA.U UP0, `(.L_x_3) ;  /* 0xfffffff900487547 */ /* 0x000fec000b83ffff */
.L_x_1:
[----:B------:R-:W-:-:S09]  /*0c70*/  ULOP3.LUT UP0, URZ, UR41, 0x40, URZ, 0xc0, !UPT ;  /* 0x0000004029ff7892 */ /* 0x000fd2000f80c0ff */
[----:B------:R-:W-:Y:S05]  /*0c80*/  BRA.U UP0, `(.L_x_0) ;  /* 0x0000000100987547 */ /* 0x000fea000b800000 */
[----:B------:R-:W-:Y:S06]  /*0c90*/  BAR.SYNC.DEFER_BLOCKING 0x0 ;  /* 0x0000000000007b1d */ /* 0x000fec0000010000 */
        /* <DEDUP_REMOVED lines=9> */
[----:B------:R-:W5:Y:S04]  /*0d30*/  LDS R2, [R25+0x1c0] ;  /* 0x0001c00019027984 */ /* 0x000f680000000800 */
[----:B------:R-:W-:Y:S01]  /*0d40*/  LDS R18, [R25+0x240] ;  /* 0x0002400019127984 */ /* 0x000fe20000000800 */
[----:B0-----:R-:W-:-:S03]  /*0d50*/  FFMA R4, R4, R12, R3 ;  /* 0x0000000c04047223 */ /* 0x001fc60000000003 */
[----:B------:R-:W-:Y:S01]  /*0d60*/  LDS R20, [R25+0x2c0] ;  /* 0x0002c00019147984 */ /* 0x000fe20000000800 */
[----:B-1----:R-:W-:-:S03]  /*0d70*/  FFMA R4, R23, R5, R4 ;  /* 0x0000000517047223 */ /* 0x002fc60000000004 */
[----:B------:R-:W-:Y:S01]  /*0d80*/  LDS R3, [R25+0x200] ;  /* 0x0002000019037984 */ /* 0x000fe20000000800 */
[----:B--2---:R-:W-:-:S03]  /*0d90*/  FFMA R27, R27, R6, R4 ;  /* 0x000000061b1b7223 */ /* 0x004fc60000000004 */
[----:B------:R-:W0:Y:S01]  /*0da0*/  LDS.128 R12, [R26+0x20] ;  /* 0x000020001a0c7984 */ /* 0x000e220000000c00 */
[----:B---3--:R-:W-:-:S03]  /*0db0*/  FFMA R29, R22, R7, R27 ;  /* 0x00000007161d7223 */ /* 0x008fc6000000001b */
[----:B------:R-:W1:Y:S04]  /*0dc0*/  LDS R23, [R25+0x280] ;  /* 0x0002800019177984 */ /* 0x000e680000000800 */
[----:B------:R-:W-:Y:S01]  /*0dd0*/  LDS R27, [R25+0x300] ;  /* 0x00030000191b7984 */ /* 0x000fe20000000800 */
[----:B----4-:R-:W-:-:S03]  /*0de0*/  FFMA R29, R8, R19, R29 ;  /* 0x00000013081d7223 */ /* 0x010fc6000000001d */
[----:B------:R-:W2:Y:S01]  /*0df0*/  LDS.128 R4, [R26+0x30] ;  /* 0x000030001a047984 */ /* 0x000ea20000000c00 */
[----:B-----5:R-:W-:-:S03]  /*0e00*/  FFMA R8, R0, R9, R29 ;  /* 0x0000000900087223 */ /* 0x020fc6000000001d */
[----:B------:R-:W3:Y:S01]  /*0e10*/  LDS R22, [R25+0x340] ;  /* 0x0003400019167984 */ /* 0x000ee20000000800 */
[----:B------:R-:W-:-:S03]  /*0e20*/  FFMA R21, R21, R10, R8 ;  /* 0x0000000a15157223 */ /* 0x000fc60000000008 */
[----:B------:R-:W4:Y:S01]  /*0e30*/  LDS R19, [R25+0x380] ;  /* 0x0003800019137984 */ /* 0x000f220000000800 */
[----:B------:R-:W-:-:S03]  /*0e40*/  FFMA R11, R2, R11, R21 ;  /* 0x0000000b020b7223 */ /* 0x000fc60000000015 */
[----:B------:R-:W5:Y:S01]  /*0e50*/  LDS R0, [R25+0x3c0] ;  /* 0x0003c00019007984 */ /* 0x000f620000000800 */
[----:B0-----:R-:W-:-:S04]  /*0e60*/  FFMA R3, R12, R3, R11 ;  /* 0x000000030c037223 */ /* 0x001fc8000000000b */
[----:B------:R-:W-:-:S04]  /*0e70*/  FFMA R18, R18, R13, R3 ;  /* 0x0000000d12127223 */ /* 0x000fc80000000003 */
[----:B-1----:R-:W-:-:S04]  /*0e80*/  FFMA R23, R23, R14, R18 ;  /* 0x0000000e17177223 */ /* 0x002fc80000000012 */
[----:B------:R-:W-:-:S04]  /*0e90*/  FFMA R15, R20, R15, R23 ;  /* 0x0000000f140f7223 */ /* 0x000fc80000000017 */
[----:B--2---:R-:W-:-:S04]  /*0ea0*/  FFMA R15, R4, R27, R15 ;  /* 0x0000001b040f7223 */ /* 0x004fc8000000000f */
[----:B---3--:R-:W-:-:S04]  /*0eb0*/  FFMA R22, R22, R5, R15 ;  /* 0x0000000516167223 */ /* 0x008fc8000000000f */
[----:B----4-:R-:W-:-:S04]  /*0ec0*/  FFMA R19, R19, R6, R22 ;  /* 0x0000000613137223 */ /* 0x010fc80000000016 */
[----:B-----5:R-:W-:Y:S01]  /*0ed0*/  FFMA R3, R0, R7, R19 ;  /* 0x0000000700037223 */ /* 0x020fe20000000013 */
[----:B------:R-:W-:Y:S06]  /*0ee0*/  BAR.SYNC.DEFER_BLOCKING 0x0 ;  /* 0x0000000000007b1d */ /* 0x000fec0000010000 */
.L_x_0:
[----:B------:R-:W0:Y:S02]  /*0ef0*/  LDCU.128 UR8, c[0x0][0x380] ;  /* 0x00007000ff0877ac */ /* 0x000e240008000c00 */
[----:B0-----:R-:W-:Y:S02]  /*0f00*/  ISETP.GE.U32.AND P0, PT, R17, UR10, PT ;  /* 0x0000000a11007c0c */ /* 0x001fe4000bf06070 */
[----:B------:R-:W-:Y:S02]  /*0f10*/  ISETP.GE.U32.AND P1, PT, R16, UR8, PT ;  /* 0x0000000810007c0c */ /* 0x000fe4000bf26070 */
[----:B------:R-:W-:-:S04]  /*0f20*/  ISETP.GE.U32.AND.EX P0, PT, RZ, UR11, PT, P0 ;  /* 0x0000000bff007c0c */ /* 0x000fc8000bf06100 */
[----:B------:R-:W-:-:S13]  /*0f30*/  ISETP.GE.U32.OR.EX P0, PT, RZ, UR9, P0, P1 ;  /* 0x00000009ff007c0c */ /* 0x000fda0008706510 */
[----:B------:R-:W-:Y:S05]  /*0f40*/  @P0 EXIT ;  /* 0x000000000000094d */ /* 0x000fea0003800000 */
[----:B------:R-:W0:Y:S02]  /*0f50*/  LDCU.64 UR4, c[0x0][0x3b0] ;  /* 0x00007600ff0477ac */ /* 0x000e240008000a00 */
[----:B0-----:R-:W-:-:S04]  /*0f60*/  LEA R4, P0, R16, UR4, 0x2 ;  /* 0x0000000410047c11 */ /* 0x001fc8000f8010ff */
[----:B------:R-:W-:Y:S01]  /*0f70*/  LEA.HI.X R5, R16, UR5, RZ, 0x2, P0 ;  /* 0x0000000510057c11 */ /* 0x000fe200080f14ff */
[----:B------:R-:W0:Y:S04]  /*0f80*/  LDCU.64 UR4, c[0x0][0x3a8] ;  /* 0x00007500ff0477ac */ /* 0x000e280008000a00 */
[----:B------:R-:W2:Y:S01]  /*0f90*/  LDG.E R4, desc[UR36][R4.64] ;  /* 0x0000002404047981 */ /* 0x000ea2000c1e1900 */
[----:B------:R-:W-:Y:S01]  /*0fa0*/  HFMA2 R7, -RZ, RZ, 0, 0 ;  /* 0x00000000ff077431 */ /* 0x000fe200000001ff */
[----:B------:R-:W-:-:S05]  /*0fb0*/  MOV R6, R17 ;  /* 0x0000001100067202 */ /* 0x000fca0000000f00 */
[----:B------:R-:W-:-:S04]  /*0fc0*/  IMAD.WIDE.U32 R6, R16, UR8, R6 ;  /* 0x0000000810067c25 */ /* 0x000fc8000f8e0006 */
[----:B------:R-:W-:Y:S01]  /*0fd0*/  IMAD R7, R16, UR9, R7 ;  /* 0x0000000910077c24 */ /* 0x000fe2000f8e0207 */
[----:B0-----:R-:W-:-:S04]  /*0fe0*/  LEA R8, P0, R6, UR4, 0x2 ;  /* 0x0000000406087c11 */ /* 0x001fc8000f8010ff */
[----:B------:R-:W-:Y:S01]  /*0ff0*/  LEA.HI.X R9, R6, UR5, R7, 0x2, P0 ;  /* 0x0000000506097c11 */ /* 0x000fe200080f1407 */
[----:B--2---:R-:W-:-:S05]  /*1000*/  FADD R3, R4, R3 ;  /* 0x0000000304037221 */ /* 0x004fca0000000000 */
[----:B------:R-:W-:Y:S01]  /*1010*/  STG.E desc[UR36][R8.64], R3 ;  /* 0x0000000308007986 */ /* 0x000fe2000c101924 */
[----:B------:R-:W-:Y:S05]  /*1020*/  EXIT ;  /* 0x000000000000794d */ /* 0x000fea0003800000 */
.L_x_4:
[----:B------:R-:W-:-:S00]  /*1030*/  BRA `(.L_x_4) ;  /* 0xfffffffc00fc7947 */ /* 0x000fc0000383ffff */
[----:B------:R-:W-:-:S00]  /*1040*/  NOP ;  /* 0x0000000000007918 */ /* 0x000fc00000000000 */
        /* <DEDUP_REMOVED lines=11> */
.L_x_5:


//--------------------- .nv.global.init           --------------------------
	.section	.nv.global.init,"aw",@progbits
.nv.global.init:
	.type		$str,@object
	.size		$str,(.L_0 - $str)
$str:
        /*0000*/ 	.byte	0x67, 0x6c, 0x6f, 0x62, 0x61, 0x6c, 0x5f, 0x69, 0x64, 0x79, 0x3d, 0x25, 0x64, 0x20, 0x2c, 0x67
        /*0010*/ 	.byte	0x6c, 0x6f, 0x62, 0x61, 0x6c, 0x5f, 0x69, 0x64, 0x78, 0x3d, 0x25, 0x64, 0x20, 0x20, 0x0a, 0x00
.L_0:


//--------------------- .nv.shared._Z18cuda_sgemm_forwardILi16EEvmmmPfS0_S0_S0_ --------------------------
	.section	.nv.shared._Z18cuda_sgemm_forwardILi16EEvmmmPfS0_S0_S0_,"aw",@nobits
	.sectionflags	@""
	.align	4
.nv.shared._Z18cuda_sgemm_forwardILi16EEvmmmPfS0_S0_S0_:
	.zero		3072


//--------------------- .nv.shared.reserved.0     --------------------------
	.section	.nv.shared.reserved.0,"aw",@nobits
	.weak		__nv_reservedSMEM_offset_0_alias
	.size		__nv_reservedSMEM_offset_0_alias, 0, 64
	.other		__nv_reservedSMEM_offset_0_alias,@"STO_CUDA_RESERVED_SHARED STV_DEFAULT"
__nv_reservedSMEM_offset_0_alias:
	.zero		0
	.zero		64


//--------------------- .nv.constant0._Z18cuda_sgemm_forwardILi16EEvmmmPfS0_S0_S0_ --------------------------
	.section	.nv.constant0._Z18cuda_sgemm_forwardILi16EEvmmmPfS0_S0_S0_,"a",@progbits
	.sectionflags	@""
	.align	4
.nv.constant0._Z18cuda_sgemm_forwardILi16EEvmmmPfS0_S0_S0_:
	.zero		952


//--------------------- SYMBOLS --------------------------

	.type		.nv.reservedSmem.offset0,@object
	.size		.nv.reservedSmem.offset0,0x4
	.type		.nv.reservedSmem.cap,@object
	.size		.nv.reservedSmem.cap,0x4
	.type		vprintf,@function
